//
// Generated by NVIDIA NVVM Compiler
//
// Compiler Build ID: CL-36424714
// Cuda compilation tools, release 13.0, V13.0.88
// Based on NVVM 20.0.0
//

.version 9.0
.target sm_100
.address_size 64

	// .globl	_Z9reduce_piPd
.extern .shared .align 16 .b8 sdata[];

.visible .entry _Z9reduce_piPd(
	.param .u64 .ptr .align 1 _Z9reduce_piPd_param_0
)
{
	.reg .pred 	%p<7>;
	.reg .b32 	%r<13>;
	.reg .b64 	%rd<15>;
	.reg .b64 	%fd<26>;

	ld.param.u64 	%rd5, [_Z9reduce_piPd_param_0];
	mov.u32 	%r4, %tid.x;
	cvt.u64.u32 	%rd1, %r4;
	mov.u32 	%r1, %ctaid.x;
	mov.u32 	%r2, %ntid.x;
	mul.wide.u32 	%rd6, %r1, %r2;
	add.s64 	%rd7, %rd6, %rd1;
	and.b64  	%rd8, %rd7, 1;
	setp.eq.b64 	%p1, %rd8, 1;
	selp.f64 	%fd1, 0dBFF0000000000000, 0d3FF0000000000000, %p1;
	shl.b64 	%rd9, %rd7, 1;
	or.b64  	%rd10, %rd9, 1;
	cvt.rn.f64.u64 	%fd2, %rd10;
	div.rn.f64 	%fd3, %fd1, %fd2;
	shl.b32 	%r5, %r4, 3;
	mov.u32 	%r6, sdata;
	add.s32 	%r3, %r6, %r5;
	st.shared.f64 	[%r3], %fd3;
	bar.sync 	0;
	setp.lt.u32 	%p2, %r2, 66;
	@%p2 bra 	$L__BB0_5;
	shr.u32 	%r7, %r2, 1;
	cvt.u64.u32 	%rd14, %r7;
$L__BB0_2:
	setp.le.u64 	%p3, %rd14, %rd1;
	@%p3 bra 	$L__BB0_4;
	cvt.u32.u64 	%r8, %rd14;
	shl.b32 	%r9, %r8, 3;
	add.s32 	%r10, %r3, %r9;
	ld.shared.f64 	%fd4, [%r10];
	ld.shared.f64 	%fd5, [%r3];
	add.f64 	%fd6, %fd4, %fd5;
	st.shared.f64 	[%r3], %fd6;
$L__BB0_4:
	bar.sync 	0;
	shr.u64 	%rd4, %rd14, 1;
	setp.gt.u64 	%p4, %rd14, 65;
	mov.u64 	%rd14, %rd4;
	@%p4 bra 	$L__BB0_2;
$L__BB0_5:
	cvt.u32.u64 	%r11, %rd1;
	setp.gt.u32 	%p5, %r11, 31;
	@%p5 bra 	$L__BB0_8;
	ld.volatile.shared.f64 	%fd7, [%r3+256];
	ld.volatile.shared.f64 	%fd8, [%r3];
	add.f64 	%fd9, %fd7, %fd8;
	st.volatile.shared.f64 	[%r3], %fd9;
	ld.volatile.shared.f64 	%fd10, [%r3+128];
	ld.volatile.shared.f64 	%fd11, [%r3];
	add.f64 	%fd12, %fd10, %fd11;
	st.volatile.shared.f64 	[%r3], %fd12;
	ld.volatile.shared.f64 	%fd13, [%r3+64];
	ld.volatile.shared.f64 	%fd14, [%r3];
	add.f64 	%fd15, %fd13, %fd14;
	st.volatile.shared.f64 	[%r3], %fd15;
	ld.volatile.shared.f64 	%fd16, [%r3+32];
	ld.volatile.shared.f64 	%fd17, [%r3];
	add.f64 	%fd18, %fd16, %fd17;
	st.volatile.shared.f64 	[%r3], %fd18;
	ld.volatile.shared.f64 	%fd19, [%r3+16];
	ld.volatile.shared.f64 	%fd20, [%r3];
	add.f64 	%fd21, %fd19, %fd20;
	st.volatile.shared.f64 	[%r3], %fd21;
	ld.volatile.shared.f64 	%fd22, [%r3+8];
	ld.volatile.shared.f64 	%fd23, [%r3];
	add.f64 	%fd24, %fd22, %fd23;
	st.volatile.shared.f64 	[%r3], %fd24;
	setp.ne.s32 	%p6, %r11, 0;
	@%p6 bra 	$L__BB0_8;
	ld.shared.f64 	%fd25, [sdata];
	cvta.to.global.u64 	%rd11, %rd5;
	mul.wide.u32 	%rd12, %r1, 8;
	add.s64 	%rd13, %rd11, %rd12;
	st.global.f64 	[%rd13], %fd25;
$L__BB0_8:
	ret;

}


// ===== COMPILED SASS (sm_100) =====

	.target	sm_100

	.elftype	@"ET_EXEC"


//--------------------- .note.nv.tkinfo           --------------------------
	.section	.note.nv.tkinfo,"",@"SHT_NOTE"
	.sectionflags	@"SHF_NOTE_NV_TKINFO"
	.tkinfo
        /*0018*/ 	.word	0x00000002
        /*0030*/ 	.string	""
        /*0030*/ 	.string	"ptxas"
        /*0030*/ 	.string	"Cuda compilation tools, release 13.0, V13.0.88"
        /*0030*/ 	.string	"Build cuda_13.0.r13.0/compiler.36424714_0"
        /*0030*/ 	.string	"-arch sm_100 -m 64 "



//--------------------- .note.nv.cuinfo           --------------------------
	.section	.note.nv.cuinfo,"",@"SHT_NOTE"
	.sectionflags	@"SHF_NOTE_NV_CUINFO"
        /*0018*/ 	.short	0x0002
        /*001a*/ 	.short	0x0064
        /*001c*/ 	.short	0x0082
	.zero		2


//--------------------- .nv.info                  --------------------------
	.section	.nv.info,"",@"SHT_CUDA_INFO"
	.align	4


	//----- nvinfo : EIATTR_REGCOUNT
	.align		4
        /*0000*/ 	.byte	0x04, 0x2f
        /*0002*/ 	.short	(.L_1 - .L_0)
	.align		4
.L_0:
        /*0004*/ 	.word	index@(_Z9reduce_piPd)
        /*0008*/ 	.word	0x0000001b


	//----- nvinfo : EIATTR_FRAME_SIZE
	.align		4
.L_1:
        /*000c*/ 	.byte	0x04, 0x11
        /*000e*/ 	.short	(.L_3 - .L_2)
	.align		4
.L_2:
        /*0010*/ 	.word	index@($__internal_0_$__cuda_sm20_div_rn_f64_full)
        /*0014*/ 	.word	0x00000000


	//----- nvinfo : EIATTR_FRAME_SIZE
	.align		4
.L_3:
        /*0018*/ 	.byte	0x04, 0x11
        /*001a*/ 	.short	(.L_5 - .L_4)
	.align		4
.L_4:
        /*001c*/ 	.word	index@(_Z9reduce_piPd)
        /*0020*/ 	.word	0x00000000


	//----- nvinfo : EIATTR_MIN_STACK_SIZE
	.align		4
.L_5:
        /*0024*/ 	.byte	0x04, 0x12
        /*0026*/ 	.short	(.L_7 - .L_6)
	.align		4
.L_6:
        /*0028*/ 	.word	index@(_Z9reduce_piPd)
        /*002c*/ 	.word	0x00000000
.L_7:


//--------------------- .nv.compat                --------------------------
	.section	.nv.compat,"",@"SHT_CUDA_COMPAT_INFO"
	.align	4
        /*0000*/ 	.byte	0x02, 0x09, 0x00, 0x00, 0x02, 0x02, 0x01, 0x00, 0x02, 0x05, 0x05, 0x00, 0x03, 0x07, 0x01, 0x01
        /*0010*/ 	.byte	0x02, 0x03, 0x00, 0x00, 0x02, 0x06, 0x01, 0x00, 0x04, 0x0b, 0x08, 0x00, 0x01, 0x00, 0x00, 0x00
        /*0020*/ 	.byte	0x00, 0x00, 0x00, 0x00


//--------------------- .nv.info._Z9reduce_piPd   --------------------------
	.section	.nv.info._Z9reduce_piPd,"",@"SHT_CUDA_INFO"
	.sectionflags	@""
	.align	4


	//----- nvinfo : EIATTR_CUDA_API_VERSION
	.align		4
        /*0000*/ 	.byte	0x04, 0x37
        /*0002*/ 	.short	(.L_9 - .L_8)
.L_8:
        /*0004*/ 	.word	0x00000082


	//----- nvinfo : EIATTR_KPARAM_INFO
	.align		4
.L_9:
        /*0008*/ 	.byte	0x04, 0x17
        /*000a*/ 	.short	(.L_11 - .L_10)
.L_10:
        /*000c*/ 	.word	0x00000000
        /*0010*/ 	.short	0x0000
        /*0012*/ 	.short	0x0000
        /*0014*/ 	.byte	0x00, 0xf5, 0x21, 0x00


	//----- nvinfo : EIATTR_SPARSE_MMA_MASK
	.align		4
.L_11:
        /*0018*/ 	.byte	0x03, 0x50
        /*001a*/ 	.short	0x0000


	//----- nvinfo : EIATTR_MAXREG_COUNT
	.align		4
        /*001c*/ 	.byte	0x03, 0x1b
        /*001e*/ 	.short	0x00ff


	//----- nvinfo : EIATTR_NUM_BARRIERS
	.align		4
        /*0020*/ 	.byte	0x02, 0x4c
        /*0022*/ 	.byte	0x01
	.zero		1


	//----- nvinfo : EIATTR_MERCURY_ISA_VERSION
	.align		4
        /*0024*/ 	.byte	0x03, 0x5f
        /*0026*/ 	.short	0x0101


	//----- nvinfo : EIATTR_VRC_CTA_INIT_COUNT
	.align		4
        /*0028*/ 	.byte	0x02, 0x4a
	.zero		1
	.zero		1


	//----- nvinfo : EIATTR_EXIT_INSTR_OFFSETS
	.align		4
        /*002c*/ 	.byte	0x04, 0x1c
        /*002e*/ 	.short	(.L_13 - .L_12)


	//   ....[0]....
.L_12:
        /*0030*/ 	.word	0x000003e0


	//   ....[1]....
        /*0034*/ 	.word	0x00000580


	//   ....[2]....
        /*0038*/ 	.word	0x00000610


	//----- nvinfo : EIATTR_CRS_STACK_SIZE
	.align		4
.L_13:
        /*003c*/ 	.byte	0x04, 0x1e
        /*003e*/ 	.short	(.L_15 - .L_14)
.L_14:
        /*0040*/ 	.word	0x00000000


	//----- nvinfo : EIATTR_CBANK_PARAM_SIZE
	.align		4
.L_15:
        /*0044*/ 	.byte	0x03, 0x19
        /*0046*/ 	.short	0x0008


	//----- nvinfo : EIATTR_PARAM_CBANK
	.align		4
        /*0048*/ 	.byte	0x04, 0x0a
        /*004a*/ 	.short	(.L_17 - .L_16)
	.align		4
.L_16:
        /*004c*/ 	.word	index@(.nv.constant0._Z9reduce_piPd)
        /*0050*/ 	.short	0x0380
        /*0052*/ 	.short	0x0008


	//----- nvinfo : EIATTR_SW_WAR
	.align		4
.L_17:
        /*0054*/ 	.byte	0x04, 0x36
        /*0056*/ 	.short	(.L_19 - .L_18)
.L_18:
        /*0058*/ 	.word	0x00000008
.L_19:


//--------------------- .nv.callgraph             --------------------------
	.section	.nv.callgraph,"",@"SHT_CUDA_CALLGRAPH"
	.align	4
	.sectionentsize	8
	.align		4
        /*0000*/ 	.word	0x00000000
	.align		4
        /*0004*/ 	.word	0xffffffff
	.align		4
        /*0008*/ 	.word	0x00000000
	.align		4
        /*000c*/ 	.word	0xfffffffe
	.align		4
        /*0010*/ 	.word	0x00000000
	.align		4
        /*0014*/ 	.word	0xfffffffd
	.align		4
        /*0018*/ 	.word	0x00000000
	.align		4
        /*001c*/ 	.word	0xfffffffc


//--------------------- .text._Z9reduce_piPd      --------------------------
	.section	.text._Z9reduce_piPd,"ax",@progbits
	.align	128
        .global         _Z9reduce_piPd
        .type           _Z9reduce_piPd,@function
        .size           _Z9reduce_piPd,(.L_x_10 - _Z9reduce_piPd)
        .other          _Z9reduce_piPd,@"STO_CUDA_ENTRY STV_DEFAULT"
_Z9reduce_piPd:
.text._Z9reduce_piPd:
[----:B------:R-:W-:Y:S01]  /*0000*/  LDC R1, c[0x0][0x37c] ;  /* 0x0000df00ff017b82 */ /* 0x000fe20000000800 */
[----:B------:R-:W0:Y:S01]  /*0010*/  S2R R9, SR_CTAID.X ;  /* 0x0000000000097919 */ /* 0x000e220000002500 */
[----:B------:R-:W0:Y:S01]  /*0020*/  LDCU UR6, c[0x0][0x360] ;  /* 0x00006c00ff0677ac */ /* 0x000e220008000800 */
[----:B------:R-:W-:Y:S01]  /*0030*/  IMAD.MOV.U32 R5, RZ, RZ, RZ ;  /* 0x000000ffff057224 */ /* 0x000fe200078e00ff */
[----:B------:R-:W-:Y:S01]  /*0040*/  BSSY.RECONVERGENT B0, `(.L_x_0) ;  /* 0x000001f000007945 */ /* 0x000fe20003800200 */
[----:B------:R-:W0:Y:S01]  /*0050*/  S2R R4, SR_TID.X ;  /* 0x0000000000047919 */ /* 0x000e220000002100 */
[----:B------:R-:W-:Y:S02]  /*0060*/  IMAD.MOV.U32 R6, RZ, RZ, 0x1 ;  /* 0x00000001ff067424 */ /* 0x000fe400078e00ff */
[----:B------:R-:W-:Y:S02]  /*0070*/  IMAD.MOV.U32 R14, RZ, RZ, 0x3ff00000 ;  /* 0x3ff00000ff0e7424 */ /* 0x000fe400078e00ff */
[----:B0-----:R-:W-:-:S04]  /*0080*/  IMAD.WIDE.U32 R2, R9, UR6, R4 ;  /* 0x0000000609027c25 */ /* 0x001fc8000f8e0004 */
[C---:B------:R-:W-:Y:S01]  /*0090*/  IMAD.SHL.U32 R0, R2.reuse, 0x2, RZ ;  /* 0x0000000202007824 */ /* 0x040fe200078e00ff */
[----:B------:R-:W-:-:S04]  /*00a0*/  SHF.L.U64.HI R11, R2, 0x1, R3 ;  /* 0x00000001020b7819 */ /* 0x000fc80000010203 */
[----:B------:R-:W-:Y:S02]  /*00b0*/  LOP3.LUT R10, R0, 0x1, RZ, 0xfc, !PT ;  /* 0x00000001000a7812 */ /* 0x000fe400078efcff */
[----:B------:R-:W-:-:S04]  /*00c0*/  LOP3.LUT R0, R2, 0x1, RZ, 0xc0, !PT ;  /* 0x0000000102007812 */ /* 0x000fc800078ec0ff */
[----:B------:R-:W0:Y:S01]  /*00d0*/  I2F.F64.U64 R10, R10 ;  /* 0x0000000a000a7312 */ /* 0x000e220000301800 */
[----:B------:R-:W-:-:S04]  /*00e0*/  ISETP.NE.U32.AND P0, PT, R0, 0x1, PT ;  /* 0x000000010000780c */ /* 0x000fc80003f05070 */
[----:B------:R-:W-:-:S04]  /*00f0*/  ISETP.NE.U32.AND.EX P0, PT, RZ, RZ, PT, P0 ;  /* 0x000000ffff00720c */ /* 0x000fc80003f05100 */
[----:B------:R-:W-:Y:S01]  /*0100*/  FSEL R15, -R14, 1.875, !P0 ;  /* 0x3ff000000e0f7808 */ /* 0x000fe20004000100 */
[----:B------:R-:W-:-:S03]  /*0110*/  IMAD.MOV.U32 R14, RZ, RZ, RZ ;  /* 0x000000ffff0e7224 */ /* 0x000fc600078e00ff */
[----:B------:R-:W-:Y:S01]  /*0120*/  FSETP.GEU.AND P1, PT, |R15|, 6.5827683646048100446e-37, PT ;  /* 0x036000000f00780b */ /* 0x000fe20003f2e200 */
[----:B0-----:R-:W0:Y:S02]  /*0130*/  MUFU.RCP64H R7, R11 ;  /* 0x0000000b00077308 */ /* 0x001e240000001800 */
[----:B0-----:R-:W-:-:S08]  /*0140*/  DFMA R12, -R10, R6, 1 ;  /* 0x3ff000000a0c742b */ /* 0x001fd00000000106 */
[----:B------:R-:W-:-:S08]  /*0150*/  DFMA R12, R12, R12, R12 ;  /* 0x0000000c0c0c722b */ /* 0x000fd0000000000c */
[----:B------:R-:W-:-:S08]  /*0160*/  DFMA R12, R6, R12, R6 ;  /* 0x0000000c060c722b */ /* 0x000fd00000000006 */
[----:B------:R-:W-:-:S08]  /*0170*/  DFMA R2, -R10, R12, 1 ;  /* 0x3ff000000a02742b */ /* 0x000fd0000000010c */
[----:B------:R-:W-:-:S08]  /*0180*/  DFMA R2, R12, R2, R12 ;  /* 0x000000020c02722b */ /* 0x000fd0000000000c */
[----:B------:R-:W-:-:S08]  /*0190*/  DMUL R6, R2, R14 ;  /* 0x0000000e02067228 */ /* 0x000fd00000000000 */
[----:B------:R-:W-:-:S08]  /*01a0*/  DFMA R12, -R10, R6, R14 ;  /* 0x000000060a0c722b */ /* 0x000fd0000000010e */
[----:B------:R-:W-:-:S10]  /*01b0*/  DFMA R2, R2, R12, R6 ;  /* 0x0000000c0202722b */ /* 0x000fd40000000006 */
[----:B------:R-:W-:-:S05]  /*01c0*/  FFMA R0, RZ, R11, R3 ;  /* 0x0000000bff007223 */ /* 0x000fca0000000003 */
[----:B------:R-:W-:-:S13]  /*01d0*/  FSETP.GT.AND P0, PT, |R0|, 1.469367938527859385e-39, PT ;  /* 0x001000000000780b */ /* 0x000fda0003f04200 */
[----:B------:R-:W-:Y:S05]  /*01e0*/  @P0 BRA P1, `(.L_x_1) ;  /* 0x0000000000100947 */ /* 0x000fea0000800000 */
[----:B------:R-:W-:-:S07]  /*01f0*/  MOV R0, 0x210 ;  /* 0x0000021000007802 */ /* 0x000fce0000000f00 */
[----:B------:R-:W-:Y:S05]  /*0200*/  CALL.REL.NOINC `($__internal_0_$__cuda_sm20_div_rn_f64_full) ;  /* 0x0000000400047944 */ /* 0x000fea0003c00000 */
[----:B------:R-:W-:Y:S02]  /*0210*/  IMAD.MOV.U32 R2, RZ, RZ, R14 ;  /* 0x000000ffff027224 */ /* 0x000fe400078e000e */
[----:B------:R-:W-:-:S07]  /*0220*/  IMAD.MOV.U32 R3, RZ, RZ, R15 ;  /* 0x000000ffff037224 */ /* 0x000fce00078e000f */
.L_x_1:
[----:B------:R-:W-:Y:S05]  /*0230*/  BSYNC.RECONVERGENT B0 ;  /* 0x0000000000007941 */ /* 0x000fea0003800200 */
.L_x_0:
[----:B------:R-:W0:Y:S01]  /*0240*/  S2UR UR5, SR_CgaCtaId ;  /* 0x00000000000579c3 */ /* 0x000e220000008800 */
[----:B------:R-:W-:Y:S01]  /*0250*/  UMOV UR4, 0x400 ;  /* 0x0000040000047882 */ /* 0x000fe20000000000 */
[----:B------:R-:W-:Y:S01]  /*0260*/  UISETP.GE.U32.AND UP0, UPT, UR6, 0x42, UPT ;  /* 0x000000420600788c */ /* 0x000fe2000bf06070 */
[----:B------:R-:W-:Y:S01]  /*0270*/  ISETP.GT.U32.AND P1, PT, R4, 0x1f, PT ;  /* 0x0000001f0400780c */ /* 0x000fe20003f24070 */
[----:B0-----:R-:W-:-:S06]  /*0280*/  ULEA UR4, UR5, UR4, 0x18 ;  /* 0x0000000405047291 */ /* 0x001fcc000f8ec0ff */
[----:B------:R-:W-:-:S05]  /*0290*/  LEA R7, R4, UR4, 0x3 ;  /* 0x0000000404077c11 */ /* 0x000fca000f8e18ff */
[----:B------:R0:W-:Y:S01]  /*02a0*/  STS.64 [R7], R2 ;  /* 0x0000000207007388 */ /* 0x0001e20000000a00 */
[----:B------:R-:W-:Y:S06]  /*02b0*/  BAR.SYNC.DEFER_BLOCKING 0x0 ;  /* 0x0000000000007b1d */ /* 0x000fec0000010000 */
[----:B------:R-:W-:Y:S05]  /*02c0*/  BRA.U !UP0, `(.L_x_2) ;  /* 0x0000000108447547 */ /* 0x000fea000b800000 */
[----:B------:R-:W-:Y:S01]  /*02d0*/  USHF.R.U32.HI UR4, URZ, 0x1, UR6 ;  /* 0x00000001ff047899 */ /* 0x000fe20008011606 */
[----:B------:R-:W-:-:S05]  /*02e0*/  IMAD.MOV.U32 R13, RZ, RZ, RZ ;  /* 0x000000ffff0d7224 */ /* 0x000fca00078e00ff */
[----:B------:R-:W-:-:S07]  /*02f0*/  IMAD.U32 R6, RZ, RZ, UR4 ;  /* 0x00000004ff067e24 */ /* 0x000fce000f8e00ff */
.L_x_3:
[----:B------:R-:W-:Y:S02]  /*0300*/  ISETP.GT.U32.AND P0, PT, R6, R4, PT ;  /* 0x000000040600720c */ /* 0x000fe40003f04070 */
[----:B------:R-:W-:Y:S02]  /*0310*/  SHF.R.U32.HI R8, RZ, 0x1, R13 ;  /* 0x00000001ff087819 */ /* 0x000fe4000001160d */
[----:B------:R-:W-:-:S13]  /*0320*/  ISETP.GT.U32.AND.EX P0, PT, R13, RZ, PT, P0 ;  /* 0x000000ff0d00720c */ /* 0x000fda0003f04100 */
[----:B------:R-:W-:Y:S01]  /*0330*/  @P0 IMAD R0, R6, 0x8, R7 ;  /* 0x0000000806000824 */ /* 0x000fe200078e0207 */
[----:B------:R-:W-:Y:S04]  /*0340*/  @P0 LDS.64 R10, [R7] ;  /* 0x00000000070a0984 */ /* 0x000fe80000000a00 */
[----:B0-----:R-:W0:Y:S02]  /*0350*/  @P0 LDS.64 R2, [R0] ;  /* 0x0000000000020984 */ /* 0x001e240000000a00 */
[----:B0-----:R-:W-:-:S07]  /*0360*/  @P0 DADD R2, R2, R10 ;  /* 0x0000000002020229 */ /* 0x001fce000000000a */
[----:B------:R1:W-:Y:S01]  /*0370*/  @P0 STS.64 [R7], R2 ;  /* 0x0000000207000388 */ /* 0x0003e20000000a00 */
[----:B------:R-:W-:Y:S01]  /*0380*/  BAR.SYNC.DEFER_BLOCKING 0x0 ;  /* 0x0000000000007b1d */ /* 0x000fe20000010000 */
[C---:B------:R-:W-:Y:S02]  /*0390*/  ISETP.GT.U32.AND P0, PT, R6.reuse, 0x41, PT ;  /* 0x000000410600780c */ /* 0x040fe40003f04070 */
[----:B------:R-:W-:Y:S02]  /*03a0*/  SHF.R.U64 R6, R6, 0x1, R13 ;  /* 0x0000000106067819 */ /* 0x000fe4000000120d */
[----:B------:R-:W-:Y:S01]  /*03b0*/  ISETP.GT.U32.AND.EX P0, PT, R13, RZ, PT, P0 ;  /* 0x000000ff0d00720c */ /* 0x000fe20003f04100 */
[----:B------:R-:W-:-:S12]  /*03c0*/  IMAD.MOV.U32 R13, RZ, RZ, R8 ;  /* 0x000000ffff0d7224 */ /* 0x000fd800078e0008 */
[----:B-1----:R-:W-:Y:S05]  /*03d0*/  @P0 BRA `(.L_x_3) ;  /* 0xfffffffc00c80947 */ /* 0x002fea000383ffff */
.L_x_2:
[----:B------:R-:W-:Y:S05]  /*03e0*/  @P1 EXIT ;  /* 0x000000000000194d */ /* 0x000fea0003800000 */
[----:B0-----:R-:W-:Y:S01]  /*03f0*/  LDS.64 R2, [R7+0x100] ;  /* 0x0001000007027984 */ /* 0x001fe20000000a00 */
[----:B------:R-:W-:-:S03]  /*0400*/  ISETP.NE.AND P0, PT, R4, RZ, PT ;  /* 0x000000ff0400720c */ /* 0x000fc60003f05270 */
[----:B------:R-:W0:Y:S02]  /*0410*/  LDS.64 R10, [R7] ;  /* 0x00000000070a7984 */ /* 0x000e240000000a00 */
[----:B0-----:R-:W-:-:S07]  /*0420*/  DADD R2, R2, R10 ;  /* 0x0000000002027229 */ /* 0x001fce000000000a */
[----:B------:R-:W-:Y:S04]  /*0430*/  STS.64 [R7], R2 ;  /* 0x0000000207007388 */ /* 0x000fe80000000a00 */
[----:B------:R-:W-:Y:S04]  /*0440*/  LDS.64 R10, [R7+0x80] ;  /* 0x00008000070a7984 */ /* 0x000fe80000000a00 */
        /* <DEDUP_REMOVED lines=18> */
[----:B------:R0:W-:Y:S01]  /*0570*/  STS.64 [R7], R10 ;  /* 0x0000000a07007388 */ /* 0x0001e20000000a00 */
[----:B------:R-:W-:Y:S05]  /*0580*/  @P0 EXIT ;  /* 0x000000000000094d */ /* 0x000fea0003800000 */
[----:B------:R-:W1:Y:S01]  /*0590*/  S2UR UR5, SR_CgaCtaId ;  /* 0x00000000000579c3 */ /* 0x000e620000008800 */
[----:B------:R-:W-:-:S07]  /*05a0*/  UMOV UR4, 0x400 ;  /* 0x0000040000047882 */ /* 0x000fce0000000000 */
[----:B------:R-:W2:Y:S01]  /*05b0*/  LDC.64 R4, c[0x0][0x380] ;  /* 0x0000e000ff047b82 */ /* 0x000ea20000000a00 */
[----:B-1----:R-:W-:Y:S01]  /*05c0*/  ULEA UR4, UR5, UR4, 0x18 ;  /* 0x0000000405047291 */ /* 0x002fe2000f8ec0ff */
[----:B--2---:R-:W-:-:S08]  /*05d0*/  IMAD.WIDE.U32 R4, R9, 0x8, R4 ;  /* 0x0000000809047825 */ /* 0x004fd000078e0004 */
[----:B------:R-:W1:Y:S02]  /*05e0*/  LDS.64 R2, [UR4] ;  /* 0x00000004ff027984 */ /* 0x000e640008000a00 */
[----:B------:R-:W1:Y:S02]  /*05f0*/  LDCU.64 UR4, c[0x0][0x358] ;  /* 0x00006b00ff0477ac */ /* 0x000e640008000a00 */
[----:B-1----:R-:W-:Y:S01]  /*0600*/  STG.E.64 desc[UR4][R4.64], R2 ;  /* 0x0000000204007986 */ /* 0x002fe2000c101b04 */
[----:B------:R-:W-:Y:S05]  /*0610*/  EXIT ;  /* 0x000000000000794d */ /* 0x000fea0003800000 */
        .weak           $__internal_0_$__cuda_sm20_div_rn_f64_full
        .type           $__internal_0_$__cuda_sm20_div_rn_f64_full,@function
        .size           $__internal_0_$__cuda_sm20_div_rn_f64_full,(.L_x_10 - $__internal_0_$__cuda_sm20_div_rn_f64_full)
$__internal_0_$__cuda_sm20_div_rn_f64_full:
[C---:B------:R-:W-:Y:S01]  /*0620*/  FSETP.GEU.AND P0, PT, |R11|.reuse, 1.469367938527859385e-39, PT ;  /* 0x001000000b00780b */ /* 0x040fe20003f0e200 */
[----:B------:R-:W-:Y:S01]  /*0630*/  IMAD.MOV.U32 R7, RZ, RZ, R15 ;  /* 0x000000ffff077224 */ /* 0x000fe200078e000f */
[----:B------:R-:W-:Y:S01]  /*0640*/  LOP3.LUT R2, R11, 0x800fffff, RZ, 0xc0, !PT ;  /* 0x800fffff0b027812 */ /* 0x000fe200078ec0ff */
[----:B------:R-:W-:Y:S01]  /*0650*/  IMAD.MOV.U32 R12, RZ, RZ, 0x1 ;  /* 0x00000001ff0c7424 */ /* 0x000fe200078e00ff */
[----:B------:R-:W-:Y:S01]  /*0660*/  BSSY.RECONVERGENT B1, `(.L_x_4) ;  /* 0x0000056000017945 */ /* 0x000fe20003800200 */
[----:B------:R-:W-:Y:S01]  /*0670*/  IMAD.MOV.U32 R6, RZ, RZ, RZ ;  /* 0x000000ffff067224 */ /* 0x000fe200078e00ff */
[----:B------:R-:W-:Y:S01]  /*0680*/  LOP3.LUT R3, R2, 0x3ff00000, RZ, 0xfc, !PT ;  /* 0x3ff0000002037812 */ /* 0x000fe200078efcff */
[----:B------:R-:W-:Y:S01]  /*0690*/  IMAD.MOV.U32 R2, RZ, RZ, R10 ;  /* 0x000000ffff027224 */ /* 0x000fe200078e000a */
[C---:B------:R-:W-:Y:S02]  /*06a0*/  FSETP.GEU.AND P2, PT, |R7|.reuse, 1.469367938527859385e-39, PT ;  /* 0x001000000700780b */ /* 0x040fe40003f4e200 */
[----:B------:R-:W-:-:S03]  /*06b0*/  LOP3.LUT R8, R7, 0x7ff00000, RZ, 0xc0, !PT ;  /* 0x7ff0000007087812 */ /* 0x000fc600078ec0ff */
[----:B------:R-:W-:Y:S02]  /*06c0*/  @!P0 DMUL R2, R10, 8.98846567431157953865e+307 ;  /* 0x7fe000000a028828 */ /* 0x000fe40000000000 */
[----:B------:R-:W-:-:S04]  /*06d0*/  IMAD.MOV.U32 R23, RZ, RZ, R8 ;  /* 0x000000ffff177224 */ /* 0x000fc800078e0008 */
[----:B------:R-:W0:Y:S02]  /*06e0*/  MUFU.RCP64H R13, R3 ;  /* 0x00000003000d7308 */ /* 0x000e240000001800 */
[----:B------:R-:W-:Y:S01]  /*06f0*/  @!P2 LOP3.LUT R19, R11, 0x7ff00000, RZ, 0xc0, !PT ;  /* 0x7ff000000b13a812 */ /* 0x000fe200078ec0ff */
[----:B------:R-:W-:-:S03]  /*0700*/  @!P2 IMAD.MOV.U32 R18, RZ, RZ, RZ ;  /* 0x000000ffff12a224 */ /* 0x000fc600078e00ff */
[----:B------:R-:W-:Y:S01]  /*0710*/  @!P2 ISETP.GE.U32.AND P3, PT, R8, R19, PT ;  /* 0x000000130800a20c */ /* 0x000fe20003f66070 */
[----:B0-----:R-:W-:-:S08]  /*0720*/  DFMA R14, R12, -R2, 1 ;  /* 0x3ff000000c0e742b */ /* 0x001fd00000000802 */
[----:B------:R-:W-:Y:S01]  /*0730*/  DFMA R16, R14, R14, R14 ;  /* 0x0000000e0e10722b */ /* 0x000fe2000000000e */
[----:B------:R-:W-:Y:S01]  /*0740*/  IMAD.MOV.U32 R14, RZ, RZ, 0x1ca00000 ;  /* 0x1ca00000ff0e7424 */ /* 0x000fe200078e00ff */
[----:B------:R-:W-:-:S04]  /*0750*/  LOP3.LUT R15, R11, 0x7ff00000, RZ, 0xc0, !PT ;  /* 0x7ff000000b0f7812 */ /* 0x000fc800078ec0ff */
[----:B------:R-:W-:Y:S02]  /*0760*/  ISETP.GE.U32.AND P1, PT, R8, R15, PT ;  /* 0x0000000f0800720c */ /* 0x000fe40003f26070 */
[----:B------:R-:W-:Y:S01]  /*0770*/  DFMA R16, R12, R16, R12 ;  /* 0x000000100c10722b */ /* 0x000fe2000000000c */
[C---:B------:R-:W-:Y:S01]  /*0780*/  @!P2 SEL R19, R14.reuse, 0x63400000, !P3 ;  /* 0x634000000e13a807 */ /* 0x040fe20005800000 */
[----:B------:R-:W-:Y:S01]  /*0790*/  IMAD.MOV.U32 R12, RZ, RZ, RZ ;  /* 0x000000ffff0c7224 */ /* 0x000fe200078e00ff */
[----:B------:R-:W-:Y:S01]  /*07a0*/  SEL R13, R14, 0x63400000, !P1 ;  /* 0x634000000e0d7807 */ /* 0x000fe20004800000 */
[----:B------:R-:W-:Y:S01]  /*07b0*/  IMAD.MOV.U32 R22, RZ, RZ, R15 ;  /* 0x000000ffff167224 */ /* 0x000fe200078e000f */
[--C-:B------:R-:W-:Y:S02]  /*07c0*/  @!P2 LOP3.LUT R19, R19, 0x80000000, R7.reuse, 0xf8, !PT ;  /* 0x800000001313a812 */ /* 0x100fe400078ef807 */
[----:B------:R-:W-:Y:S01]  /*07d0*/  LOP3.LUT R13, R13, 0x800fffff, R7, 0xf8, !PT ;  /* 0x800fffff0d0d7812 */ /* 0x000fe200078ef807 */
[----:B------:R-:W-:Y:S01]  /*07e0*/  DFMA R20, R16, -R2, 1 ;  /* 0x3ff000001014742b */ /* 0x000fe20000000802 */
[----:B------:R-:W-:-:S02]  /*07f0*/  @!P2 LOP3.LUT R19, R19, 0x100000, RZ, 0xfc, !PT ;  /* 0x001000001313a812 */ /* 0x000fc400078efcff */
[----:B------:R-:W-:-:S04]  /*0800*/  @!P0 LOP3.LUT R22, R3, 0x7ff00000, RZ, 0xc0, !PT ;  /* 0x7ff0000003168812 */ /* 0x000fc800078ec0ff */
[----:B------:R-:W-:Y:S01]  /*0810*/  @!P2 DFMA R12, R12, 2, -R18 ;  /* 0x400000000c0ca82b */ /* 0x000fe20000000812 */
[----:B------:R-:W-:Y:S01]  /*0820*/  VIADD R24, R22, 0xffffffff ;  /* 0xffffffff16187836 */ /* 0x000fe20000000000 */
[----:B------:R-:W-:-:S08]  /*0830*/  DFMA R16, R16, R20, R16 ;  /* 0x000000141010722b */ /* 0x000fd00000000010 */
[----:B------:R-:W-:Y:S01]  /*0840*/  @!P2 LOP3.LUT R23, R13, 0x7ff00000, RZ, 0xc0, !PT ;  /* 0x7ff000000d17a812 */ /* 0x000fe200078ec0ff */
[----:B------:R-:W-:-:S04]  /*0850*/  DMUL R18, R16, R12 ;  /* 0x0000000c10127228 */ /* 0x000fc80000000000 */
[----:B------:R-:W-:-:S04]  /*0860*/  VIADD R15, R23, 0xffffffff ;  /* 0xffffffff170f7836 */ /* 0x000fc80000000000 */
[----:B------:R-:W-:Y:S01]  /*0870*/  DFMA R20, R18, -R2, R12 ;  /* 0x800000021214722b */ /* 0x000fe2000000000c */
[----:B------:R-:W-:-:S04]  /*0880*/  ISETP.GT.U32.AND P0, PT, R15, 0x7feffffe, PT ;  /* 0x7feffffe0f00780c */ /* 0x000fc80003f04070 */
[----:B------:R-:W-:-:S03]  /*0890*/  ISETP.GT.U32.OR P0, PT, R24, 0x7feffffe, P0 ;  /* 0x7feffffe1800780c */ /* 0x000fc60000704470 */
[----:B------:R-:W-:-:S10]  /*08a0*/  DFMA R16, R16, R20, R18 ;  /* 0x000000141010722b */ /* 0x000fd40000000012 */
[----:B------:R-:W-:Y:S05]  /*08b0*/  @P0 BRA `(.L_x_5) ;  /* 0x00000000006c0947 */ /* 0x000fea0003800000 */
[----:B------:R-:W-:-:S04]  /*08c0*/  LOP3.LUT R7, R11, 0x7ff00000, RZ, 0xc0, !PT ;  /* 0x7ff000000b077812 */ /* 0x000fc800078ec0ff */
[CC--:B------:R-:W-:Y:S02]  /*08d0*/  VIADDMNMX R6, R8.reuse, -R7.reuse, 0xb9600000, !PT ;  /* 0xb960000008067446 */ /* 0x0c0fe40007800907 */
[----:B------:R-:W-:Y:S02]  /*08e0*/  ISETP.GE.U32.AND P0, PT, R8, R7, PT ;  /* 0x000000070800720c */ /* 0x000fe40003f06070 */
[----:B------:R-:W-:Y:S02]  /*08f0*/  VIMNMX R6, PT, PT, R6, 0x46a00000, PT ;  /* 0x46a0000006067848 */ /* 0x000fe40003fe0100 */
[----:B------:R-:W-:-:S05]  /*0900*/  SEL R7, R14, 0x63400000, !P0 ;  /* 0x634000000e077807 */ /* 0x000fca0004000000 */
[----:B------:R-:W-:Y:S02]  /*0910*/  IMAD.IADD R8, R6, 0x1, -R7 ;  /* 0x0000000106087824 */ /* 0x000fe400078e0a07 */
[----:B------:R-:W-:Y:S02]  /*0920*/  IMAD.MOV.U32 R6, RZ, RZ, RZ ;  /* 0x000000ffff067224 */ /* 0x000fe400078e00ff */
[----:B------:R-:W-:-:S06]  /*0930*/  VIADD R7, R8, 0x7fe00000 ;  /* 0x7fe0000008077836 */ /* 0x000fcc0000000000 */
[----:B------:R-:W-:-:S10]  /*0940*/  DMUL R14, R16, R6 ;  /* 0x00000006100e7228 */ /* 0x000fd40000000000 */
[----:B------:R-:W-:-:S13]  /*0950*/  FSETP.GTU.AND P0, PT, |R15|, 1.469367938527859385e-39, PT ;  /* 0x001000000f00780b */ /* 0x000fda0003f0c200 */
[----:B------:R-:W-:Y:S05]  /*0960*/  @P0 BRA `(.L_x_6) ;  /* 0x0000000000940947 */ /* 0x000fea0003800000 */
[----:B------:R-:W-:Y:S01]  /*0970*/  DFMA R2, R16, -R2, R12 ;  /* 0x800000021002722b */ /* 0x000fe2000000000c */
[----:B------:R-:W-:-:S09]  /*0980*/  IMAD.MOV.U32 R6, RZ, RZ, RZ ;  /* 0x000000ffff067224 */ /* 0x000fd200078e00ff */
[C---:B------:R-:W-:Y:S02]  /*0990*/  FSETP.NEU.AND P0, PT, R3.reuse, RZ, PT ;  /* 0x000000ff0300720b */ /* 0x040fe40003f0d000 */
[----:B------:R-:W-:-:S04]  /*09a0*/  LOP3.LUT R11, R3, 0x80000000, R11, 0x48, !PT ;  /* 0x80000000030b7812 */ /* 0x000fc800078e480b */
[----:B------:R-:W-:-:S07]  /*09b0*/  LOP3.LUT R7, R11, R7, RZ, 0xfc, !PT ;  /* 0x000000070b077212 */ /* 0x000fce00078efcff */
[----:B------:R-:W-:Y:S05]  /*09c0*/  @!P0 BRA `(.L_x_6) ;  /* 0x00000000007c8947 */ /* 0x000fea0003800000 */
[----:B------:R-:W-:Y:S01]  /*09d0*/  IMAD.MOV R3, RZ, RZ, -R8 ;  /* 0x000000ffff037224 */ /* 0x000fe200078e0a08 */
[----:B------:R-:W-:Y:S01]  /*09e0*/  DMUL.RP R6, R16, R6 ;  /* 0x0000000610067228 */ /* 0x000fe20000008000 */
[----:B------:R-:W-:-:S06]  /*09f0*/  IMAD.MOV.U32 R2, RZ, RZ, RZ ;  /* 0x000000ffff027224 */ /* 0x000fcc00078e00ff */
[----:B------:R-:W-:-:S03]  /*0a00*/  DFMA R2, R14, -R2, R16 ;  /* 0x800000020e02722b */ /* 0x000fc60000000010 */
[----:B------:R-:W-:-:S03]  /*0a10*/  LOP3.LUT R11, R7, R11, RZ, 0x3c, !PT ;  /* 0x0000000b070b7212 */ /* 0x000fc600078e3cff */
[----:B------:R-:W-:-:S04]  /*0a20*/  IADD3 R2, PT, PT, -R8, -0x43300000, RZ ;  /* 0xbcd0000008027810 */ /* 0x000fc80007ffe1ff */
[----:B------:R-:W-:-:S04]  /*0a30*/  FSETP.NEU.AND P0, PT, |R3|, R2, PT ;  /* 0x000000020300720b */ /* 0x000fc80003f0d200 */
[----:B------:R-:W-:Y:S02]  /*0a40*/  FSEL R14, R6, R14, !P0 ;  /* 0x0000000e060e7208 */ /* 0x000fe40004000000 */
[----:B------:R-:W-:Y:S01]  /*0a50*/  FSEL R15, R11, R15, !P0 ;  /* 0x0000000f0b0f7208 */ /* 0x000fe20004000000 */
[----:B------:R-:W-:Y:S06]  /*0a60*/  BRA `(.L_x_6) ;  /* 0x0000000000547947 */ /* 0x000fec0003800000 */
.L_x_5:
[----:B------:R-:W-:-:S14]  /*0a70*/  DSETP.NAN.AND P0, PT, R6, R6, PT ;  /* 0x000000060600722a */ /* 0x000fdc0003f08000 */
[----:B------:R-:W-:Y:S05]  /*0a80*/  @P0 BRA `(.L_x_7) ;  /* 0x0000000000440947 */ /* 0x000fea0003800000 */
[----:B------:R-:W-:-:S14]  /*0a90*/  DSETP.NAN.AND P0, PT, R10, R10, PT ;  /* 0x0000000a0a00722a */ /* 0x000fdc0003f08000 */
[----:B------:R-:W-:Y:S05]  /*0aa0*/  @P0 BRA `(.L_x_8) ;  /* 0x0000000000300947 */ /* 0x000fea0003800000 */
[----:B------:R-:W-:Y:S01]  /*0ab0*/  ISETP.NE.AND P0, PT, R23, R22, PT ;  /* 0x000000161700720c */ /* 0x000fe20003f05270 */
[----:B------:R-:W-:Y:S02]  /*0ac0*/  IMAD.MOV.U32 R14, RZ, RZ, 0x0 ;  /* 0x00000000ff0e7424 */ /* 0x000fe400078e00ff */
[----:B------:R-:W-:-:S10]  /*0ad0*/  IMAD.MOV.U32 R15, RZ, RZ, -0x80000 ;  /* 0xfff80000ff0f7424 */ /* 0x000fd400078e00ff */
[----:B------:R-:W-:Y:S05]  /*0ae0*/  @!P0 BRA `(.L_x_6) ;  /* 0x0000000000348947 */ /* 0x000fea0003800000 */
[----:B------:R-:W-:Y:S02]  /*0af0*/  ISETP.NE.AND P0, PT, R23, 0x7ff00000, PT ;  /* 0x7ff000001700780c */ /* 0x000fe40003f05270 */
[----:B------:R-:W-:Y:S02]  /*0b00*/  LOP3.LUT R15, R7, 0x80000000, R11, 0x48, !PT ;  /* 0x80000000070f7812 */ /* 0x000fe400078e480b */
[----:B------:R-:W-:-:S13]  /*0b10*/  ISETP.EQ.OR P0, PT, R22, RZ, !P0 ;  /* 0x000000ff1600720c */ /* 0x000fda0004702670 */
[----:B------:R-:W-:Y:S01]  /*0b20*/  @P0 LOP3.LUT R2, R15, 0x7ff00000, RZ, 0xfc, !PT ;  /* 0x7ff000000f020812 */ /* 0x000fe200078efcff */
[----:B------:R-:W-:Y:S02]  /*0b30*/  @!P0 IMAD.MOV.U32 R14, RZ, RZ, RZ ;  /* 0x000000ffff0e8224 */ /* 0x000fe400078e00ff */
[----:B------:R-:W-:Y:S02]  /*0b40*/  @P0 IMAD.MOV.U32 R14, RZ, RZ, RZ ;  /* 0x000000ffff0e0224 */ /* 0x000fe400078e00ff */
[----:B------:R-:W-:Y:S01]  /*0b50*/  @P0 IMAD.MOV.U32 R15, RZ, RZ, R2 ;  /* 0x000000ffff0f0224 */ /* 0x000fe200078e0002 */
[----:B------:R-:W-:Y:S06]  /*0b60*/  BRA `(.L_x_6) ;  /* 0x0000000000147947 */ /* 0x000fec0003800000 */
.L_x_8:
[----:B------:R-:W-:Y:S01]  /*0b70*/  LOP3.LUT R15, R11, 0x80000, RZ, 0xfc, !PT ;  /* 0x000800000b0f7812 */ /* 0x000fe200078efcff */
[----:B------:R-:W-:Y:S01]  /*0b80*/  IMAD.MOV.U32 R14, RZ, RZ, R10 ;  /* 0x000000ffff0e7224 */ /* 0x000fe200078e000a */
[----:B------:R-:W-:Y:S06]  /*0b90*/  BRA `(.L_x_6) ;  /* 0x0000000000087947 */ /* 0x000fec0003800000 */
.L_x_7:
[----:B------:R-:W-:Y:S01]  /*0ba0*/  LOP3.LUT R15, R7, 0x80000, RZ, 0xfc, !PT ;  /* 0x00080000070f7812 */ /* 0x000fe200078efcff */
[----:B------:R-:W-:-:S07]  /*0bb0*/  IMAD.MOV.U32 R14, RZ, RZ, RZ ;  /* 0x000000ffff0e7224 */ /* 0x000fce00078e00ff */
.L_x_6:
[----:B------:R-:W-:Y:S05]  /*0bc0*/  BSYNC.RECONVERGENT B1 ;  /* 0x0000000000017941 */ /* 0x000fea0003800200 */
.L_x_4:
[----:B------:R-:W-:Y:S02]  /*0bd0*/  IMAD.MOV.U32 R2, RZ, RZ, R0 ;  /* 0x000000ffff027224 */ /* 0x000fe400078e0000 */
[----:B------:R-:W-:-:S04]  /*0be0*/  IMAD.MOV.U32 R3, RZ, RZ, 0x0 ;  /* 0x00000000ff037424 */ /* 0x000fc800078e00ff */
[----:B------:R-:W-:Y:S05]  /*0bf0*/  RET.REL.NODEC R2 `(_Z9reduce_piPd) ;  /* 0xfffffff402007950 */ /* 0x000fea0003c3ffff */
.L_x_9:
[----:B------:R-:W-:-:S00]  /*0c00*/  BRA `(.L_x_9) ;  /* 0xfffffffc00fc7947 */ /* 0x000fc0000383ffff */
[----:B------:R-:W-:-:S00]  /*0c10*/  NOP ;  /* 0x0000000000007918 */ /* 0x000fc00000000000 */
        /* <DEDUP_REMOVED lines=14> */
.L_x_10:


//--------------------- .nv.shared._Z9reduce_piPd --------------------------
	.section	.nv.shared._Z9reduce_piPd,"aw",@nobits
	.sectionflags	@""
	.align	16
	.zero		1024


//--------------------- .nv.shared.reserved.0     --------------------------
	.section	.nv.shared.reserved.0,"aw",@nobits
	.weak		__nv_reservedSMEM_offset_0_alias
	.size		__nv_reservedSMEM_offset_0_alias, 0, 64
	.other		__nv_reservedSMEM_offset_0_alias,@"STO_CUDA_RESERVED_SHARED STV_DEFAULT"
__nv_reservedSMEM_offset_0_alias:
	.zero		0
	.zero		64


//--------------------- .nv.constant0._Z9reduce_piPd --------------------------
	.section	.nv.constant0._Z9reduce_piPd,"a",@progbits
	.sectionflags	@""
	.align	4
.nv.constant0._Z9reduce_piPd:
	.zero		904


//--------------------- SYMBOLS --------------------------

	.type		.nv.reservedSmem.offset0,@object
	.size		.nv.reservedSmem.offset0,0x4
	.type		.nv.reservedSmem.cap,@object
	.size		.nv.reservedSmem.cap,0x4
